//
// Generated by NVIDIA NVVM Compiler
//
// Compiler Build ID: CL-36424714
// Cuda compilation tools, release 13.0, V13.0.88
// Based on NVVM 20.0.0
//

.version 9.0
.target sm_100
.address_size 64

	// .globl	_Z9fnvKernelP5Blockm
.extern .func  (.param .b32 func_retval0) vprintf
(
	.param .b64 vprintf_param_0,
	.param .b64 vprintf_param_1
)
;
.global .align 1 .b8 $str[17] = {84, 114, 121, 105, 110, 103, 32, 110, 111, 110, 99, 101, 32, 37, 100, 10};

.visible .entry _Z9fnvKernelP5Blockm(
	.param .u64 .ptr .align 1 _Z9fnvKernelP5Blockm_param_0,
	.param .u64 _Z9fnvKernelP5Blockm_param_1
)
{
	.local .align 8 .b8 	__local_depot0[8];
	.reg .b64 	%SP;
	.reg .b64 	%SPL;
	.reg .pred 	%p<10>;
	.reg .b32 	%r<61>;
	.reg .b64 	%rd<23>;

	mov.u64 	%SPL, __local_depot0;
	cvta.local.u64 	%SP, %SPL;
	ld.param.u64 	%rd12, [_Z9fnvKernelP5Blockm_param_0];
	ld.param.u64 	%rd11, [_Z9fnvKernelP5Blockm_param_1];
	cvta.to.global.u64 	%rd1, %rd12;
	add.u64 	%rd13, %SP, 0;
	add.u64 	%rd2, %SPL, 0;
	setp.ne.s64 	%p1, %rd11, 0;
	@%p1 bra 	$L__BB0_3;
	mov.b32 	%r52, 0;
	mov.u64 	%rd18, $str;
$L__BB0_2:
	st.local.u32 	[%rd2], %r52;
	cvta.global.u64 	%rd19, %rd18;
	{ // callseq 1, 0
	.param .b64 param0;
	st.param.b64 	[param0], %rd19;
	.param .b64 param1;
	st.param.b64 	[param1], %rd13;
	.param .b32 retval0;
	call.uni (retval0), 
	vprintf, 
	(
	param0, 
	param1
	);
	ld.param.b32 	%r50, [retval0];
	} // callseq 1
	add.s32 	%r52, %r52, 1;
	bra.uni 	$L__BB0_2;
$L__BB0_3:
	and.b64  	%rd3, %rd11, 3;
	and.b64  	%rd4, %rd11, -4;
	add.s64 	%rd5, %rd1, 7;
	mov.b32 	%r57, -2128831035;
	mov.b32 	%r53, 0;
$L__BB0_4:
	setp.lt.u64 	%p2, %rd11, 4;
	st.local.u32 	[%rd2], %r53;
	mov.u64 	%rd14, $str;
	cvta.global.u64 	%rd15, %rd14;
	{ // callseq 0, 0
	.param .b64 param0;
	st.param.b64 	[param0], %rd15;
	.param .b64 param1;
	st.param.b64 	[param1], %rd13;
	.param .b32 retval0;
	call.uni (retval0), 
	vprintf, 
	(
	param0, 
	param1
	);
	ld.param.b32 	%r22, [retval0];
	} // callseq 0
	mov.b32 	%r58, 0;
	@%p2 bra 	$L__BB0_7;
	mov.b32 	%r58, 0;
	mov.u64 	%rd21, %rd4;
	mov.u64 	%rd22, %rd5;
$L__BB0_6:
	add.s32 	%r58, %r58, 4;
	ld.global.s8 	%r25, [%rd22+-3];
	xor.b32  	%r26, %r57, %r25;
	mul.lo.s32 	%r27, %r26, 16777619;
	ld.global.s8 	%r28, [%rd22+-2];
	xor.b32  	%r29, %r27, %r28;
	mul.lo.s32 	%r30, %r29, 16777619;
	ld.global.s8 	%r31, [%rd22+-1];
	xor.b32  	%r32, %r30, %r31;
	mul.lo.s32 	%r33, %r32, 16777619;
	ld.global.s8 	%r34, [%rd22];
	xor.b32  	%r35, %r33, %r34;
	mul.lo.s32 	%r57, %r35, 16777619;
	add.s64 	%rd22, %rd22, 4;
	add.s64 	%rd21, %rd21, -4;
	setp.ne.s64 	%p3, %rd21, 0;
	@%p3 bra 	$L__BB0_6;
$L__BB0_7:
	setp.eq.s64 	%p4, %rd3, 0;
	@%p4 bra 	$L__BB0_11;
	setp.eq.s64 	%p5, %rd3, 1;
	cvt.u64.u32 	%rd17, %r58;
	add.s64 	%rd10, %rd1, %rd17;
	ld.global.s8 	%r36, [%rd10+4];
	xor.b32  	%r37, %r57, %r36;
	mul.lo.s32 	%r57, %r37, 16777619;
	@%p5 bra 	$L__BB0_11;
	setp.eq.s64 	%p6, %rd3, 2;
	ld.global.s8 	%r38, [%rd10+5];
	xor.b32  	%r39, %r57, %r38;
	mul.lo.s32 	%r57, %r39, 16777619;
	@%p6 bra 	$L__BB0_11;
	ld.global.s8 	%r40, [%rd10+6];
	xor.b32  	%r41, %r57, %r40;
	mul.lo.s32 	%r57, %r41, 16777619;
$L__BB0_11:
	mul.hi.u32 	%r42, %r57, 316718691;
	sub.s32 	%r43, %r57, %r42;
	shr.u32 	%r44, %r43, 1;
	add.s32 	%r45, %r44, %r42;
	shr.u32 	%r46, %r45, 29;
	mul.lo.s32 	%r47, %r46, 1000000007;
	sub.s32 	%r57, %r57, %r47;
	setp.ne.s32 	%p7, %r57, 0;
	add.s32 	%r48, %r53, 1;
	setp.ne.s32 	%p8, %r48, 0;
	selp.b32 	%r53, %r48, %r53, %p7;
	and.pred  	%p9, %p7, %p8;
	@%p9 bra 	$L__BB0_4;
	st.global.u32 	[%rd1+132], %r53;
	st.global.u32 	[%rd1+136], %r57;
	ret;

}


// ===== COMPILED SASS (sm_100) =====

	.target	sm_100

	.elftype	@"ET_EXEC"


//--------------------- .note.nv.tkinfo           --------------------------
	.section	.note.nv.tkinfo,"",@"SHT_NOTE"
	.sectionflags	@"SHF_NOTE_NV_TKINFO"
	.tkinfo
        /*0018*/ 	.word	0x00000002
        /*0030*/ 	.string	""
        /*0030*/ 	.string	"ptxas"
        /*0030*/ 	.string	"Cuda compilation tools, release 13.0, V13.0.88"
        /*0030*/ 	.string	"Build cuda_13.0.r13.0/compiler.36424714_0"
        /*0030*/ 	.string	"-arch sm_100 -m 64 "



//--------------------- .note.nv.cuinfo           --------------------------
	.section	.note.nv.cuinfo,"",@"SHT_NOTE"
	.sectionflags	@"SHF_NOTE_NV_CUINFO"
        /*0018*/ 	.short	0x0002
        /*001a*/ 	.short	0x0064
        /*001c*/ 	.short	0x0082
	.zero		2


//--------------------- .nv.info                  --------------------------
	.section	.nv.info,"",@"SHT_CUDA_INFO"
	.align	4


	//----- nvinfo : EIATTR_REGCOUNT
	.align		4
        /*0000*/ 	.byte	0x04, 0x2f
        /*0002*/ 	.short	(.L_2 - .L_1)
	.align		4
.L_1:
        /*0004*/ 	.word	index@(_Z9fnvKernelP5Blockm)
        /*0008*/ 	.word	0x0000001d


	//----- nvinfo : EIATTR_FRAME_SIZE
	.align		4
.L_2:
        /*000c*/ 	.byte	0x04, 0x11
        /*000e*/ 	.short	(.L_4 - .L_3)
	.align		4
.L_3:
        /*0010*/ 	.word	index@(_Z9fnvKernelP5Blockm)
        /*0014*/ 	.word	0x00000008


	//----- nvinfo : EIATTR_MIN_STACK_SIZE
	.align		4
.L_4:
        /*0018*/ 	.byte	0x04, 0x12
        /*001a*/ 	.short	(.L_6 - .L_5)
	.align		4
.L_5:
        /*001c*/ 	.word	index@(_Z9fnvKernelP5Blockm)
        /*0020*/ 	.word	0x00000008
.L_6:


//--------------------- .nv.compat                --------------------------
	.section	.nv.compat,"",@"SHT_CUDA_COMPAT_INFO"
	.align	4
        /*0000*/ 	.byte	0x02, 0x09, 0x00, 0x00, 0x02, 0x02, 0x01, 0x00, 0x02, 0x05, 0x05, 0x00, 0x03, 0x07, 0x01, 0x01
        /*0010*/ 	.byte	0x02, 0x03, 0x00, 0x00, 0x02, 0x06, 0x01, 0x00, 0x04, 0x0b, 0x08, 0x00, 0x09, 0x00, 0x00, 0x00
        /*0020*/ 	.byte	0x00, 0x00, 0x00, 0x00


//--------------------- .nv.info._Z9fnvKernelP5Blockm --------------------------
	.section	.nv.info._Z9fnvKernelP5Blockm,"",@"SHT_CUDA_INFO"
	.sectionflags	@""
	.align	4


	//----- nvinfo : EIATTR_CUDA_API_VERSION
	.align		4
        /*0000*/ 	.byte	0x04, 0x37
        /*0002*/ 	.short	(.L_8 - .L_7)
.L_7:
        /*0004*/ 	.word	0x00000082


	//----- nvinfo : EIATTR_KPARAM_INFO
	.align		4
.L_8:
        /*0008*/ 	.byte	0x04, 0x17
        /*000a*/ 	.short	(.L_10 - .L_9)
.L_9:
        /*000c*/ 	.word	0x00000000
        /*0010*/ 	.short	0x0001
        /*0012*/ 	.short	0x0008
        /*0014*/ 	.byte	0x00, 0xf0, 0x21, 0x00


	//----- nvinfo : EIATTR_KPARAM_INFO
	.align		4
.L_10:
        /*0018*/ 	.byte	0x04, 0x17
        /*001a*/ 	.short	(.L_12 - .L_11)
.L_11:
        /*001c*/ 	.word	0x00000000
        /*0020*/ 	.short	0x0000
        /*0022*/ 	.short	0x0000
        /*0024*/ 	.byte	0x00, 0xf5, 0x21, 0x00


	//----- nvinfo : EIATTR_SPARSE_MMA_MASK
	.align		4
.L_12:
        /*0028*/ 	.byte	0x03, 0x50
        /*002a*/ 	.short	0x0000


	//----- nvinfo : EIATTR_MAXREG_COUNT
	.align		4
        /*002c*/ 	.byte	0x03, 0x1b
        /*002e*/ 	.short	0x00ff


	//----- nvinfo : EIATTR_EXTERNS
	.align		4
        /*0030*/ 	.byte	0x04, 0x0f
        /*0032*/ 	.short	(.L_14 - .L_13)


	//   ....[0]....
	.align		4
.L_13:
        /*0034*/ 	.word	index@(vprintf)


	//----- nvinfo : EIATTR_MERCURY_ISA_VERSION
	.align		4
.L_14:
        /*0038*/ 	.byte	0x03, 0x5f
        /*003a*/ 	.short	0x0101


	//----- nvinfo : EIATTR_VRC_CTA_INIT_COUNT
	.align		4
        /*003c*/ 	.byte	0x02, 0x4a
	.zero		1
	.zero		1


	//----- nvinfo : EIATTR_SYSCALL_OFFSETS
	.align		4
        /*0040*/ 	.byte	0x04, 0x46
        /*0042*/ 	.short	(.L_16 - .L_15)


	//   ....[0]....
.L_15:
        /*0044*/ 	.word	0x00000140


	//   ....[1]....
        /*0048*/ 	.word	0x000002d0


	//----- nvinfo : EIATTR_EXIT_INSTR_OFFSETS
	.align		4
.L_16:
        /*004c*/ 	.byte	0x04, 0x1c
        /*004e*/ 	.short	(.L_18 - .L_17)


	//   ....[0]....
.L_17:
        /*0050*/ 	.word	0x00000da0


	//----- nvinfo : EIATTR_CRS_STACK_SIZE
	.align		4
.L_18:
        /*0054*/ 	.byte	0x04, 0x1e
        /*0056*/ 	.short	(.L_20 - .L_19)
.L_19:
        /*0058*/ 	.word	0x00000000


	//----- nvinfo : EIATTR_CBANK_PARAM_SIZE
	.align		4
.L_20:
        /*005c*/ 	.byte	0x03, 0x19
        /*005e*/ 	.short	0x0010


	//----- nvinfo : EIATTR_PARAM_CBANK
	.align		4
        /*0060*/ 	.byte	0x04, 0x0a
        /*0062*/ 	.short	(.L_22 - .L_21)
	.align		4
.L_21:
        /*0064*/ 	.word	index@(.nv.constant0._Z9fnvKernelP5Blockm)
        /*0068*/ 	.short	0x0380
        /*006a*/ 	.short	0x0010


	//----- nvinfo : EIATTR_SW_WAR
	.align		4
.L_22:
        /*006c*/ 	.byte	0x04, 0x36
        /*006e*/ 	.short	(.L_24 - .L_23)
.L_23:
        /*0070*/ 	.word	0x00000008
.L_24:


//--------------------- .nv.callgraph             --------------------------
	.section	.nv.callgraph,"",@"SHT_CUDA_CALLGRAPH"
	.align	4
	.sectionentsize	8
	.align		4
        /*0000*/ 	.word	0x00000000
	.align		4
        /*0004*/ 	.word	0xffffffff
	.align		4
        /*0008*/ 	.word	index@(_Z9fnvKernelP5Blockm)
	.align		4
        /*000c*/ 	.word	index@(vprintf)
	.align		4
        /*0010*/ 	.word	0x00000000
	.align		4
        /*0014*/ 	.word	0xfffffffe
	.align		4
        /*0018*/ 	.word	0x00000000
	.align		4
        /*001c*/ 	.word	0xfffffffd
	.align		4
        /*0020*/ 	.word	0x00000000
	.align		4
        /*0024*/ 	.word	0xfffffffc


//--------------------- .nv.constant4             --------------------------
	.section	.nv.constant4,"a",@progbits
	.align	8
	.align		8
.nv.constant4:
        /*0000*/ 	.dword	vprintf
	.align		8
        /*0008*/ 	.dword	$str


//--------------------- .text._Z9fnvKernelP5Blockm --------------------------
	.section	.text._Z9fnvKernelP5Blockm,"ax",@progbits
	.align	128
        .global         _Z9fnvKernelP5Blockm
        .type           _Z9fnvKernelP5Blockm,@function
        .size           _Z9fnvKernelP5Blockm,(.L_x_15 - _Z9fnvKernelP5Blockm)
        .other          _Z9fnvKernelP5Blockm,@"STO_CUDA_ENTRY STV_DEFAULT"
_Z9fnvKernelP5Blockm:
.text._Z9fnvKernelP5Blockm:
[----:B------:R-:W0:Y:S08]  /*0000*/  LDC R1, c[0x0][0x37c] ;  /* 0x0000df00ff017b82 */ /* 0x000e300000000800 */
[----:B------:R-:W1:Y:S01]  /*0010*/  LDC.64 R4, c[0x0][0x388] ;  /* 0x0000e200ff047b82 */ /* 0x000e620000000a00 */
[----:B------:R-:W2:Y:S01]  /*0020*/  LDCU UR4, c[0x0][0x2f8] ;  /* 0x00005f00ff0477ac */ /* 0x000ea20008000800 */
[----:B0-----:R-:W-:Y:S01]  /*0030*/  VIADD R1, R1, 0xfffffff8 ;  /* 0xfffffff801017836 */ /* 0x001fe20000000000 */
[----:B------:R-:W0:Y:S04]  /*0040*/  LDCU UR5, c[0x0][0x2fc] ;  /* 0x00005f80ff0577ac */ /* 0x000e280008000800 */
[----:B--2---:R-:W-:-:S02]  /*0050*/  IADD3 R16, P1, PT, R1, UR4, RZ ;  /* 0x0000000401107c10 */ /* 0x004fc4000ff3e0ff */
[----:B-1----:R-:W-:-:S03]  /*0060*/  ISETP.NE.U32.AND P0, PT, R4, RZ, PT ;  /* 0x000000ff0400720c */ /* 0x002fc60003f05070 */
[----:B0-----:R-:W-:Y:S01]  /*0070*/  IMAD.X R2, RZ, RZ, UR5, P1 ;  /* 0x00000005ff027e24 */ /* 0x001fe200088e06ff */
[----:B------:R-:W-:-:S13]  /*0080*/  ISETP.NE.AND.EX P0, PT, R5, RZ, PT, P0 ;  /* 0x000000ff0500720c */ /* 0x000fda0003f05300 */
[----:B------:R-:W-:Y:S05]  /*0090*/  @P0 BRA `(.L_x_0) ;  /* 0x0000000000340947 */ /* 0x000fea0003800000 */
[----:B------:R-:W-:-:S07]  /*00a0*/  IMAD.MOV.U32 R18, RZ, RZ, RZ ;  /* 0x000000ffff127224 */ /* 0x000fce00078e00ff */
.L_x_2:
[----:B------:R-:W-:Y:S01]  /*00b0*/  MOV R0, 0x0 ;  /* 0x0000000000007802 */ /* 0x000fe20000000f00 */
[----:B------:R0:W-:Y:S01]  /*00c0*/  STL [R1], R18 ;  /* 0x0000001201007387 */ /* 0x0001e20000100800 */
[----:B------:R-:W1:Y:S01]  /*00d0*/  LDCU.64 UR4, c[0x4][0x8] ;  /* 0x01000100ff0477ac */ /* 0x000e620008000a00 */
[----:B------:R-:W-:Y:S01]  /*00e0*/  IMAD.MOV.U32 R6, RZ, RZ, R16 ;  /* 0x000000ffff067224 */ /* 0x000fe200078e0010 */
[----:B------:R0:W2:Y:S01]  /*00f0*/  LDC.64 R8, c[0x4][R0] ;  /* 0x0100000000087b82 */ /* 0x0000a20000000a00 */
[----:B------:R-:W-:Y:S02]  /*0100*/  IMAD.MOV.U32 R7, RZ, RZ, R2 ;  /* 0x000000ffff077224 */ /* 0x000fe400078e0002 */
[----:B-1----:R-:W-:Y:S02]  /*0110*/  IMAD.U32 R4, RZ, RZ, UR4 ;  /* 0x00000004ff047e24 */ /* 0x002fe4000f8e00ff */
[----:B0-----:R-:W-:-:S07]  /*0120*/  IMAD.U32 R5, RZ, RZ, UR5 ;  /* 0x00000005ff057e24 */ /* 0x001fce000f8e00ff */
[----:B------:R-:W-:-:S07]  /*0130*/  LEPC R20, `(.L_x_1) ;  /* 0x000000001014794e */ /* 0x000fce0000000000 */
[----:B--2---:R-:W-:Y:S05]  /*0140*/  CALL.ABS.NOINC R8 ;  /* 0x0000000008007343 */ /* 0x004fea0003c00000 */
.L_x_1:
[----:B------:R-:W-:Y:S01]  /*0150*/  VIADD R18, R18, 0x1 ;  /* 0x0000000112127836 */ /* 0x000fe20000000000 */
[----:B------:R-:W-:Y:S06]  /*0160*/  BRA `(.L_x_2) ;  /* 0xfffffffc00d07947 */ /* 0x000fec000383ffff */
.L_x_0:
[----:B------:R-:W0:Y:S01]  /*0170*/  LDCU.64 UR38, c[0x0][0x380] ;  /* 0x00007000ff2677ac */ /* 0x000e220008000a00 */
[----:B------:R-:W-:Y:S01]  /*0180*/  BSSY.RECONVERGENT B6, `(.L_x_3) ;  /* 0x00000be000067945 */ /* 0x000fe20003800200 */
[C---:B------:R-:W-:Y:S01]  /*0190*/  LOP3.LUT R22, R4.reuse, 0x3, RZ, 0xc0, !PT ;  /* 0x0000000304167812 */ /* 0x040fe200078ec0ff */
[----:B------:R-:W-:Y:S01]  /*01a0*/  IMAD.MOV.U32 R17, RZ, RZ, -0x7ee3623b ;  /* 0x811c9dc5ff117424 */ /* 0x000fe200078e00ff */
[----:B------:R-:W-:Y:S01]  /*01b0*/  LOP3.LUT R19, R4, 0xfffffffc, RZ, 0xc0, !PT ;  /* 0xfffffffc04137812 */ /* 0x000fe200078ec0ff */
[----:B------:R-:W-:Y:S01]  /*01c0*/  IMAD.MOV.U32 R18, RZ, RZ, RZ ;  /* 0x000000ffff127224 */ /* 0x000fe200078e00ff */
[----:B------:R-:W1:Y:S01]  /*01d0*/  LDCU.64 UR36, c[0x0][0x358] ;  /* 0x00006b00ff2477ac */ /* 0x000e620008000a00 */
[----:B0-----:R-:W-:-:S04]  /*01e0*/  UIADD3 UR38, UP0, UPT, UR38, 0x7, URZ ;  /* 0x0000000726267890 */ /* 0x001fc8000ff1e0ff */
[----:B------:R-:W-:-:S12]  /*01f0*/  UIADD3.X UR39, UPT, UPT, URZ, UR39, URZ, UP0, !UPT ;  /* 0x00000027ff277290 */ /* 0x000fd800087fe4ff */
.L_x_13:
[----:B------:R-:W0:Y:S01]  /*0200*/  LDC.64 R4, c[0x0][0x388] ;  /* 0x0000e200ff047b82 */ /* 0x000e220000000a00 */
[----:B------:R-:W-:Y:S01]  /*0210*/  MOV R8, 0x0 ;  /* 0x0000000000087802 */ /* 0x000fe20000000f00 */
[----:B------:R2:W-:Y:S01]  /*0220*/  STL [R1], R18 ;  /* 0x0000001201007387 */ /* 0x0005e20000100800 */
[----:B------:R-:W3:Y:S01]  /*0230*/  LDCU.64 UR4, c[0x4][0x8] ;  /* 0x01000100ff0477ac */ /* 0x000ee20008000a00 */
[----:B------:R-:W-:Y:S02]  /*0240*/  IMAD.MOV.U32 R6, RZ, RZ, R16 ;  /* 0x000000ffff067224 */ /* 0x000fe400078e0010 */
[----:B------:R-:W-:Y:S02]  /*0250*/  IMAD.MOV.U32 R7, RZ, RZ, R2 ;  /* 0x000000ffff077224 */ /* 0x000fe400078e0002 */
[----:B------:R-:W4:Y:S01]  /*0260*/  LDC.64 R8, c[0x4][R8] ;  /* 0x0100000008087b82 */ /* 0x000f220000000a00 */
[----:B0-----:R-:W-:Y:S01]  /*0270*/  ISETP.GE.U32.AND P0, PT, R4, 0x4, PT ;  /* 0x000000040400780c */ /* 0x001fe20003f06070 */
[----:B---3--:R-:W-:-:S03]  /*0280*/  IMAD.U32 R4, RZ, RZ, UR4 ;  /* 0x00000004ff047e24 */ /* 0x008fc6000f8e00ff */
[----:B------:R-:W-:Y:S01]  /*0290*/  ISETP.GE.U32.AND.EX P0, PT, R5, RZ, PT, P0 ;  /* 0x000000ff0500720c */ /* 0x000fe20003f06100 */
[----:B------:R-:W-:-:S03]  /*02a0*/  IMAD.U32 R5, RZ, RZ, UR5 ;  /* 0x00000005ff057e24 */ /* 0x000fc6000f8e00ff */
[----:B--2-4-:R-:W-:-:S09]  /*02b0*/  P2R R23, PR, RZ, 0x1 ;  /* 0x00000001ff177803 */ /* 0x014fd20000000000 */
[----:B------:R-:W-:-:S07]  /*02c0*/  LEPC R20, `(.L_x_4) ;  /* 0x000000001014794e */ /* 0x000fce0000000000 */
[----:B-1----:R-:W-:Y:S05]  /*02d0*/  CALL.ABS.NOINC R8 ;  /* 0x0000000008007343 */ /* 0x002fea0003c00000 */
.L_x_4:
[----:B------:R-:W-:Y:S01]  /*02e0*/  ISETP.NE.AND P6, PT, R23, RZ, PT ;  /* 0x000000ff1700720c */ /* 0x000fe20003fc5270 */
[----:B------:R-:W-:-:S12]  /*02f0*/  IMAD.MOV.U32 R0, RZ, RZ, RZ ;  /* 0x000000ffff007224 */ /* 0x000fd800078e00ff */
[----:B------:R-:W-:Y:S05]  /*0300*/  @!P6 BRA `(.L_x_5) ;  /* 0x00000008001ce947 */ /* 0x000fea0003800000 */
[----:B------:R-:W0:Y:S01]  /*0310*/  LDC R0, c[0x0][0x38c] ;  /* 0x0000e300ff007b82 */ /* 0x000e220000000800 */
[----:B------:R-:W1:Y:S01]  /*0320*/  LDCU UR6, c[0x0][0x38c] ;  /* 0x00007180ff0677ac */ /* 0x000e620008000800 */
[----:B------:R-:W-:Y:S01]  /*0330*/  ISETP.GT.U32.AND P0, PT, R19, RZ, PT ;  /* 0x000000ff1300720c */ /* 0x000fe20003f04070 */
[----:B------:R-:W-:Y:S01]  /*0340*/  BSSY.RECONVERGENT B0, `(.L_x_5) ;  /* 0x0000083000007945 */ /* 0x000fe20003800200 */
[----:B------:R-:W-:Y:S01]  /*0350*/  IMAD.MOV.U32 R6, RZ, RZ, R19 ;  /* 0x000000ffff067224 */ /* 0x000fe200078e0013 */
[----:B------:R-:W-:Y:S01]  /*0360*/  UMOV UR4, UR38 ;  /* 0x0000002600047c82 */ /* 0x000fe20008000000 */
[----:B------:R-:W-:Y:S01]  /*0370*/  UMOV UR5, UR39 ;  /* 0x0000002700057c82 */ /* 0x000fe20008000000 */
[----:B------:R-:W-:Y:S02]  /*0380*/  IMAD.U32 R4, RZ, RZ, UR4 ;  /* 0x00000004ff047e24 */ /* 0x000fe4000f8e00ff */
[----:B------:R-:W-:Y:S02]  /*0390*/  IMAD.U32 R5, RZ, RZ, UR5 ;  /* 0x00000005ff057e24 */ /* 0x000fe4000f8e00ff */
[----:B-1----:R-:W-:Y:S01]  /*03a0*/  IMAD.U32 R3, RZ, RZ, UR6 ;  /* 0x00000006ff037e24 */ /* 0x002fe2000f8e00ff */
[----:B0-----:R-:W-:Y:S01]  /*03b0*/  ISETP.GT.AND.EX P0, PT, R0, RZ, PT, P0 ;  /* 0x000000ff0000720c */ /* 0x001fe20003f04300 */
[----:B------:R-:W-:-:S12]  /*03c0*/  IMAD.MOV.U32 R0, RZ, RZ, RZ ;  /* 0x000000ffff007224 */ /* 0x000fd800078e00ff */
[----:B------:R-:W-:Y:S05]  /*03d0*/  @!P0 BRA `(.L_x_6) ;  /* 0x0000000400948947 */ /* 0x000fea0003800000 */
[----:B------:R-:W-:Y:S02]  /*03e0*/  ISETP.GT.U32.AND P1, PT, R6, 0xc, PT ;  /* 0x0000000c0600780c */ /* 0x000fe40003f24070 */
[----:B------:R-:W-:Y:S02]  /*03f0*/  PLOP3.LUT P0, PT, PT, PT, PT, 0x80, 0x8 ;  /* 0x000000000008781c */ /* 0x000fe40003f0f070 */
[----:B------:R-:W-:-:S13]  /*0400*/  ISETP.GT.AND.EX P1, PT, R3, RZ, PT, P1 ;  /* 0x000000ff0300720c */ /* 0x000fda0003f24310 */
[----:B------:R-:W-:Y:S05]  /*0410*/  @!P1 BRA `(.L_x_7) ;  /* 0x0000000000ec9947 */ /* 0x000fea0003800000 */
[----:B------:R-:W-:Y:S01]  /*0420*/  BSSY.RECONVERGENT B1, `(.L_x_7) ;  /* 0x000003a000017945 */ /* 0x000fe20003800200 */
[----:B------:R-:W-:-:S13]  /*0430*/  PLOP3.LUT P0, PT, PT, PT, PT, 0x8, 0x80 ;  /* 0x000000000080781c */ /* 0x000fda0003f0e170 */
.L_x_8:
[----:B------:R-:W2:Y:S04]  /*0440*/  LDG.E.S8 R26, desc[UR36][R4.64+-0x3] ;  /* 0xfffffd24041a7981 */ /* 0x000ea8000c1e1300 */
[----:B------:R-:W3:Y:S04]  /*0450*/  LDG.E.S8 R25, desc[UR36][R4.64+-0x2] ;  /* 0xfffffe2404197981 */ /* 0x000ee8000c1e1300 */
[----:B------:R-:W4:Y:S04]  /*0460*/  LDG.E.S8 R24, desc[UR36][R4.64+-0x1] ;  /* 0xffffff2404187981 */ /* 0x000f28000c1e1300 */
[----:B------:R-:W5:Y:S04]  /*0470*/  LDG.E.S8 R23, desc[UR36][R4.64] ;  /* 0x0000002404177981 */ /* 0x000f68000c1e1300 */
        /* <DEDUP_REMOVED lines=10> */
[----:B------:R-:W5:Y:S01]  /*0520*/  LDG.E.S8 R7, desc[UR36][R4.64+0xb] ;  /* 0x00000b2404077981 */ /* 0x000f62000c1e1300 */
[----:B--2---:R-:W-:-:S03]  /*0530*/  LOP3.LUT R26, R17, R26, RZ, 0x3c, !PT ;  /* 0x0000001a111a7212 */ /* 0x004fc600078e3cff */
[----:B------:R0:W2:Y:S01]  /*0540*/  LDG.E.S8 R17, desc[UR36][R4.64+0xc] ;  /* 0x00000c2404117981 */ /* 0x0000a2000c1e1300 */
[----:B------:R-:W-:Y:S01]  /*0550*/  IADD3 R6, P1, PT, R6, -0x10, RZ ;  /* 0xfffffff006067810 */ /* 0x000fe20007f3e0ff */
[----:B------:R-:W-:Y:S02]  /*0560*/  VIADD R0, R0, 0x10 ;  /* 0x0000001000007836 */ /* 0x000fe40000000000 */
[----:B------:R-:W-:Y:S01]  /*0570*/  IMAD R26, R26, 0x1000193, RZ ;  /* 0x010001931a1a7824 */ /* 0x000fe200078e02ff */
[----:B------:R-:W-:Y:S02]  /*0580*/  IADD3.X R3, PT, PT, R3, -0x1, RZ, P1, !PT ;  /* 0xffffffff03037810 */ /* 0x000fe40000ffe4ff */
[----:B------:R-:W-:Y:S02]  /*0590*/  ISETP.GT.U32.AND P1, PT, R6, 0xc, PT ;  /* 0x0000000c0600780c */ /* 0x000fe40003f24070 */
[----:B---3--:R-:W-:Y:S02]  /*05a0*/  LOP3.LUT R25, R26, R25, RZ, 0x3c, !PT ;  /* 0x000000191a197212 */ /* 0x008fe400078e3cff */
[----:B------:R-:W-:-:S02]  /*05b0*/  ISETP.GT.AND.EX P1, PT, R3, RZ, PT, P1 ;  /* 0x000000ff0300720c */ /* 0x000fc40003f24310 */
[----:B0-----:R-:W-:Y:S01]  /*05c0*/  IADD3 R4, P2, PT, R4, 0x10, RZ ;  /* 0x0000001004047810 */ /* 0x001fe20007f5e0ff */
[----:B------:R-:W-:-:S04]  /*05d0*/  IMAD R25, R25, 0x1000193, RZ ;  /* 0x0100019319197824 */ /* 0x000fc800078e02ff */
[----:B------:R-:W-:Y:S01]  /*05e0*/  IMAD.X R5, RZ, RZ, R5, P2 ;  /* 0x000000ffff057224 */ /* 0x000fe200010e0605 */
[----:B----4-:R-:W-:-:S05]  /*05f0*/  LOP3.LUT R24, R25, R24, RZ, 0x3c, !PT ;  /* 0x0000001819187212 */ /* 0x010fca00078e3cff */
[----:B------:R-:W-:-:S05]  /*0600*/  IMAD R24, R24, 0x1000193, RZ ;  /* 0x0100019318187824 */ /* 0x000fca00078e02ff */
[----:B-----5:R-:W-:-:S05]  /*0610*/  LOP3.LUT R23, R24, R23, RZ, 0x3c, !PT ;  /* 0x0000001718177212 */ /* 0x020fca00078e3cff */
[----:B------:R-:W-:-:S05]  /*0620*/  IMAD R24, R23, 0x1000193, RZ ;  /* 0x0100019317187824 */ /* 0x000fca00078e02ff */
[----:B------:R-:W-:-:S05]  /*0630*/  LOP3.LUT R21, R24, R21, RZ, 0x3c, !PT ;  /* 0x0000001518157212 */ /* 0x000fca00078e3cff */
        /* <DEDUP_REMOVED lines=21> */
[----:B--2---:R-:W-:-:S05]  /*0790*/  LOP3.LUT R17, R8, R17, RZ, 0x3c, !PT ;  /* 0x0000001108117212 */ /* 0x004fca00078e3cff */
[----:B------:R-:W-:Y:S01]  /*07a0*/  IMAD R17, R17, 0x1000193, RZ ;  /* 0x0100019311117824 */ /* 0x000fe200078e02ff */
[----:B------:R-:W-:Y:S06]  /*07b0*/  @P1 BRA `(.L_x_8) ;  /* 0xfffffffc00201947 */ /* 0x000fec000383ffff */
[----:B------:R-:W-:Y:S05]  /*07c0*/  BSYNC.RECONVERGENT B1 ;  /* 0x0000000000017941 */ /* 0x000fea0003800200 */
.L_x_7:
[----:B------:R-:W-:Y:S01]  /*07d0*/  ISETP.GT.U32.AND P1, PT, R6, 0x4, PT ;  /* 0x000000040600780c */ /* 0x000fe20003f24070 */
[----:B------:R-:W-:Y:S03]  /*07e0*/  BSSY.RECONVERGENT B1, `(.L_x_9) ;  /* 0x0000021000017945 */ /* 0x000fe60003800200 */
[----:B------:R-:W-:-:S13]  /*07f0*/  ISETP.GT.AND.EX P1, PT, R3, RZ, PT, P1 ;  /* 0x000000ff0300720c */ /* 0x000fda0003f24310 */
[----:B------:R-:W-:Y:S05]  /*0800*/  @!P1 BRA `(.L_x_10) ;  /* 0x0000000000789947 */ /* 0x000fea0003800000 */
[----:B------:R-:W2:Y:S04]  /*0810*/  LDG.E.S8 R10, desc[UR36][R4.64+-0x3] ;  /* 0xfffffd24040a7981 */ /* 0x000ea8000c1e1300 */
[----:B------:R-:W3:Y:S04]  /*0820*/  LDG.E.S8 R9, desc[UR36][R4.64+-0x2] ;  /* 0xfffffe2404097981 */ /* 0x000ee8000c1e1300 */
[----:B------:R-:W4:Y:S04]  /*0830*/  LDG.E.S8 R12, desc[UR36][R4.64+-0x1] ;  /* 0xffffff24040c7981 */ /* 0x000f28000c1e1300 */
[----:B------:R-:W5:Y:S04]  /*0840*/  LDG.E.S8 R14, desc[UR36][R4.64] ;  /* 0x00000024040e7981 */ /* 0x000f68000c1e1300 */
[----:B------:R-:W5:Y:S04]  /*0850*/  LDG.E.S8 R20, desc[UR36][R4.64+0x1] ;  /* 0x0000012404147981 */ /* 0x000f68000c1e1300 */
[----:B------:R-:W5:Y:S04]  /*0860*/  LDG.E.S8 R24, desc[UR36][R4.64+0x2] ;  /* 0x0000022404187981 */ /* 0x000f68000c1e1300 */
[----:B------:R-:W5:Y:S04]  /*0870*/  LDG.E.S8 R8, desc[UR36][R4.64+0x3] ;  /* 0x0000032404087981 */ /* 0x000f68000c1e1300 */
[----:B------:R0:W5:Y:S01]  /*0880*/  LDG.E.S8 R7, desc[UR36][R4.64+0x4] ;  /* 0x0000042404077981 */ /* 0x000162000c1e1300 */
[----:B------:R-:W-:Y:S01]  /*0890*/  IADD3 R6, P2, PT, R6, -0x8, RZ ;  /* 0xfffffff806067810 */ /* 0x000fe20007f5e0ff */
[----:B------:R-:W-:Y:S01]  /*08a0*/  VIADD R0, R0, 0x8 ;  /* 0x0000000800007836 */ /* 0x000fe20000000000 */
[----:B------:R-:W-:-:S02]  /*08b0*/  PLOP3.LUT P0, PT, PT, PT, PT, 0x8, 0x80 ;  /* 0x000000000080781c */ /* 0x000fc40003f0e170 */
[----:B------:R-:W-:Y:S02]  /*08c0*/  IADD3.X R3, PT, PT, R3, -0x1, RZ, P2, !PT ;  /* 0xffffffff03037810 */ /* 0x000fe400017fe4ff */
[----:B0-----:R-:W-:-:S05]  /*08d0*/  IADD3 R4, P1, PT, R4, 0x8, RZ ;  /* 0x0000000804047810 */ /* 0x001fca0007f3e0ff */
[----:B------:R-:W-:Y:S01]  /*08e0*/  IMAD.X R5, RZ, RZ, R5, P1 ;  /* 0x000000ffff057224 */ /* 0x000fe200008e0605 */
[----:B--2---:R-:W-:-:S05]  /*08f0*/  LOP3.LUT R10, R17, R10, RZ, 0x3c, !PT ;  /* 0x0000000a110a7212 */ /* 0x004fca00078e3cff */
[----:B------:R-:W-:-:S05]  /*0900*/  IMAD R10, R10, 0x1000193, RZ ;  /* 0x010001930a0a7824 */ /* 0x000fca00078e02ff */
[----:B---3--:R-:W-:-:S05]  /*0910*/  LOP3.LUT R9, R10, R9, RZ, 0x3c, !PT ;  /* 0x000000090a097212 */ /* 0x008fca00078e3cff */
[----:B------:R-:W-:-:S05]  /*0920*/  IMAD R9, R9, 0x1000193, RZ ;  /* 0x0100019309097824 */ /* 0x000fca00078e02ff */
        /* <DEDUP_REMOVED lines=11> */
[----:B------:R-:W-:-:S07]  /*09e0*/  IMAD R17, R7, 0x1000193, RZ ;  /* 0x0100019307117824 */ /* 0x000fce00078e02ff */
.L_x_10:
[----:B------:R-:W-:Y:S05]  /*09f0*/  BSYNC.RECONVERGENT B1 ;  /* 0x0000000000017941 */ /* 0x000fea0003800200 */
.L_x_9:
[----:B------:R-:W-:-:S04]  /*0a00*/  ISETP.NE.U32.AND P1, PT, R6, RZ, PT ;  /* 0x000000ff0600720c */ /* 0x000fc80003f25070 */
[----:B------:R-:W-:-:S13]  /*0a10*/  ISETP.NE.OR.EX P0, PT, R3, RZ, P0, P1 ;  /* 0x000000ff0300720c */ /* 0x000fda0000705710 */
[----:B------:R-:W-:Y:S05]  /*0a20*/  @!P0 BRA `(.L_x_11) ;  /* 0x0000000000508947 */ /* 0x000fea0003800000 */
.L_x_6:
[----:B------:R-:W2:Y:S04]  /*0a30*/  LDG.E.S8 R8, desc[UR36][R4.64+-0x3] ;  /* 0xfffffd2404087981 */ /* 0x000ea8000c1e1300 */
[----:B------:R-:W3:Y:S04]  /*0a40*/  LDG.E.S8 R7, desc[UR36][R4.64+-0x2] ;  /* 0xfffffe2404077981 */ /* 0x000ee8000c1e1300 */
[----:B------:R-:W4:Y:S04]  /*0a50*/  LDG.E.S8 R10, desc[UR36][R4.64+-0x1] ;  /* 0xffffff24040a7981 */ /* 0x000f28000c1e1300 */
[----:B------:R0:W5:Y:S01]  /*0a60*/  LDG.E.S8 R12, desc[UR36][R4.64] ;  /* 0x00000024040c7981 */ /* 0x000162000c1e1300 */
[----:B------:R-:W-:Y:S01]  /*0a70*/  IADD3 R6, P0, PT, R6, -0x4, RZ ;  /* 0xfffffffc06067810 */ /* 0x000fe20007f1e0ff */
[----:B------:R-:W-:-:S03]  /*0a80*/  VIADD R0, R0, 0x4 ;  /* 0x0000000400007836 */ /* 0x000fc60000000000 */
[----:B------:R-:W-:Y:S02]  /*0a90*/  IADD3.X R3, PT, PT, R3, -0x1, RZ, P0, !PT ;  /* 0xffffffff03037810 */ /* 0x000fe400007fe4ff */
[----:B------:R-:W-:Y:S02]  /*0aa0*/  ISETP.NE.U32.AND P0, PT, R6, RZ, PT ;  /* 0x000000ff0600720c */ /* 0x000fe40003f05070 */
[----:B0-----:R-:W-:Y:S02]  /*0ab0*/  IADD3 R4, P1, PT, R4, 0x4, RZ ;  /* 0x0000000404047810 */ /* 0x001fe40007f3e0ff */
[----:B------:R-:W-:-:S03]  /*0ac0*/  ISETP.NE.AND.EX P0, PT, R3, RZ, PT, P0 ;  /* 0x000000ff0300720c */ /* 0x000fc60003f05300 */
        /* <DEDUP_REMOVED lines=8> */
[----:B------:R-:W-:Y:S01]  /*0b50*/  IMAD R17, R7, 0x1000193, RZ ;  /* 0x0100019307117824 */ /* 0x000fe200078e02ff */
[----:B------:R-:W-:Y:S06]  /*0b60*/  @P0 BRA `(.L_x_6) ;  /* 0xfffffffc00b00947 */ /* 0x000fec000383ffff */
.L_x_11:
[----:B------:R-:W-:Y:S05]  /*0b70*/  BSYNC.RECONVERGENT B0 ;  /* 0x0000000000007941 */ /* 0x000fea0003800200 */
.L_x_5:
[----:B------:R-:W-:-:S04]  /*0b80*/  ISETP.NE.U32.AND P0, PT, R22, RZ, PT ;  /* 0x000000ff1600720c */ /* 0x000fc80003f05070 */
[----:B------:R-:W-:-:S13]  /*0b90*/  ISETP.NE.AND.EX P0, PT, RZ, RZ, PT, P0 ;  /* 0x000000ffff00720c */ /* 0x000fda0003f05300 */
[----:B------:R-:W-:Y:S05]  /*0ba0*/  @!P0 BRA `(.L_x_12) ;  /* 0x0000000000448947 */ /* 0x000fea0003800000 */
[----:B------:R-:W0:Y:S02]  /*0bb0*/  LDCU.64 UR4, c[0x0][0x380] ;  /* 0x00007000ff0477ac */ /* 0x000e240008000a00 */
[----:B0-----:R-:W-:-:S05]  /*0bc0*/  IADD3 R4, P0, PT, R0, UR4, RZ ;  /* 0x0000000400047c10 */ /* 0x001fca000ff1e0ff */
[----:B------:R-:W-:-:S05]  /*0bd0*/  IMAD.X R5, RZ, RZ, UR5, P0 ;  /* 0x00000005ff057e24 */ /* 0x000fca00080e06ff */
[----:B------:R-:W2:Y:S01]  /*0be0*/  LDG.E.S8 R0, desc[UR36][R4.64+0x4] ;  /* 0x0000042404007981 */ /* 0x000ea2000c1e1300 */
[----:B------:R-:W-:-:S04]  /*0bf0*/  ISETP.NE.U32.AND P0, PT, R22, 0x1, PT ;  /* 0x000000011600780c */ /* 0x000fc80003f05070 */
[----:B------:R-:W-:Y:S02]  /*0c00*/  ISETP.NE.AND.EX P0, PT, RZ, RZ, PT, P0 ;  /* 0x000000ffff00720c */ /* 0x000fe40003f05300 */
[----:B--2---:R-:W-:-:S05]  /*0c10*/  LOP3.LUT R0, R17, R0, RZ, 0x3c, !PT ;  /* 0x0000000011007212 */ /* 0x004fca00078e3cff */
[----:B------:R-:W-:-:S06]  /*0c20*/  IMAD R17, R0, 0x1000193, RZ ;  /* 0x0100019300117824 */ /* 0x000fcc00078e02ff */
[----:B------:R-:W-:Y:S05]  /*0c30*/  @!P0 BRA `(.L_x_12) ;  /* 0x0000000000208947 */ /* 0x000fea0003800000 */
[----:B------:R-:W-:Y:S01]  /*0c40*/  ISETP.NE.U32.AND P0, PT, R22, 0x2, PT ;  /* 0x000000021600780c */ /* 0x000fe20003f05070 */
[----:B------:R-:W2:Y:S03]  /*0c50*/  LDG.E.S8 R0, desc[UR36][R4.64+0x5] ;  /* 0x0000052404007981 */ /* 0x000ea6000c1e1300 */
[----:B------:R-:W-:-:S13]  /*0c60*/  ISETP.NE.AND.EX P0, PT, RZ, RZ, PT, P0 ;  /* 0x000000ffff00720c */ /* 0x000fda0003f05300 */
[----:B------:R-:W3:Y:S01]  /*0c70*/  @P0 LDG.E.S8 R6, desc[UR36][R4.64+0x6] ;  /* 0x0000062404060981 */ /* 0x000ee2000c1e1300 */
[----:B--2---:R-:W-:-:S05]  /*0c80*/  LOP3.LUT R0, R17, R0, RZ, 0x3c, !PT ;  /* 0x0000000011007212 */ /* 0x004fca00078e3cff */
[----:B------:R-:W-:-:S05]  /*0c90*/  IMAD R17, R0, 0x1000193, RZ ;  /* 0x0100019300117824 */ /* 0x000fca00078e02ff */
[----:B---3--:R-:W-:-:S05]  /*0ca0*/  @P0 LOP3.LUT R6, R17, R6, RZ, 0x3c, !PT ;  /* 0x0000000611060212 */ /* 0x008fca00078e3cff */
[----:B------:R-:W-:-:S07]  /*0cb0*/  @P0 IMAD R17, R6, 0x1000193, RZ ;  /* 0x0100019306110824 */ /* 0x000fce00078e02ff */
.L_x_12:
[----:B------:R-:W-:-:S04]  /*0cc0*/  IMAD.HI.U32 R0, R17, 0x12e0be63, RZ ;  /* 0x12e0be6311007827 */ /* 0x000fc800078e00ff */
[----:B------:R-:W-:-:S05]  /*0cd0*/  IMAD.IADD R3, R17, 0x1, -R0 ;  /* 0x0000000111037824 */ /* 0x000fca00078e0a00 */
[----:B------:R-:W-:-:S04]  /*0ce0*/  LEA.HI R3, R3, R0, RZ, 0x1f ;  /* 0x0000000003037211 */ /* 0x000fc800078ff8ff */
[----:B------:R-:W-:Y:S01]  /*0cf0*/  SHF.R.U32.HI R0, RZ, 0x1d, R3 ;  /* 0x0000001dff007819 */ /* 0x000fe20000011603 */
[----:B------:R-:W-:-:S04]  /*0d00*/  VIADD R3, R18, 0x1 ;  /* 0x0000000112037836 */ /* 0x000fc80000000000 */
[----:B------:R-:W-:Y:S01]  /*0d10*/  IMAD R17, R0, -0x3b9aca07, R17 ;  /* 0xc46535f900117824 */ /* 0x000fe200078e0211 */
[----:B------:R-:W-:-:S04]  /*0d20*/  ISETP.NE.AND P1, PT, R3, RZ, PT ;  /* 0x000000ff0300720c */ /* 0x000fc80003f25270 */
[----:B------:R-:W-:-:S04]  /*0d30*/  ISETP.NE.AND P0, PT, R17, RZ, PT ;  /* 0x000000ff1100720c */ /* 0x000fc80003f05270 */
[----:B------:R-:W-:-:S09]  /*0d40*/  SEL R18, R3, R18, P0 ;  /* 0x0000001203127207 */ /* 0x000fd20000000000 */
[----:B------:R-:W-:Y:S05]  /*0d50*/  @P0 BRA P1, `(.L_x_13) ;  /* 0xfffffff400280947 */ /* 0x000fea000083ffff */
[----:B------:R-:W-:Y:S05]  /*0d60*/  BSYNC.RECONVERGENT B6 ;  /* 0x0000000000067941 */ /* 0x000fea0003800200 */
.L_x_3:
[----:B------:R-:W0:Y:S02]  /*0d70*/  LDC.64 R2, c[0x0][0x380] ;  /* 0x0000e000ff027b82 */ /* 0x000e240000000a00 */
[----:B0-----:R-:W-:Y:S04]  /*0d80*/  STG.E desc[UR36][R2.64+0x84], R18 ;  /* 0x0000841202007986 */ /* 0x001fe8000c101924 */
[----:B------:R-:W-:Y:S01]  /*0d90*/  STG.E desc[UR36][R2.64+0x88], R17 ;  /* 0x0000881102007986 */ /* 0x000fe2000c101924 */
[----:B------:R-:W-:Y:S05]  /*0da0*/  EXIT ;  /* 0x000000000000794d */ /* 0x000fea0003800000 */
.L_x_14:
[----:B------:R-:W-:-:S00]  /*0db0*/  BRA `(.L_x_14) ;  /* 0xfffffffc00fc7947 */ /* 0x000fc0000383ffff */
[----:B------:R-:W-:-:S00]  /*0dc0*/  NOP ;  /* 0x0000000000007918 */ /* 0x000fc00000000000 */
        /* <DEDUP_REMOVED lines=11> */
.L_x_15:


//--------------------- .nv.global.init           --------------------------
	.section	.nv.global.init,"aw",@progbits
.nv.global.init:
	.type		$str,@object
	.size		$str,(.L_0 - $str)
$str:
        /*0000*/ 	.byte	0x54, 0x72, 0x79, 0x69, 0x6e, 0x67, 0x20, 0x6e, 0x6f, 0x6e, 0x63, 0x65, 0x20, 0x25, 0x64, 0x0a
        /*0010*/ 	.byte	0x00
.L_0:


//--------------------- .nv.shared.reserved.0     --------------------------
	.section	.nv.shared.reserved.0,"aw",@nobits
	.weak		__nv_reservedSMEM_offset_0_alias
	.size		__nv_reservedSMEM_offset_0_alias, 0, 64
	.other		__nv_reservedSMEM_offset_0_alias,@"STO_CUDA_RESERVED_SHARED STV_DEFAULT"
__nv_reservedSMEM_offset_0_alias:
	.zero		0
	.zero		64


//--------------------- .nv.constant0._Z9fnvKernelP5Blockm --------------------------
	.section	.nv.constant0._Z9fnvKernelP5Blockm,"a",@progbits
	.sectionflags	@""
	.align	4
.nv.constant0._Z9fnvKernelP5Blockm:
	.zero		912


//--------------------- SYMBOLS --------------------------

	.type		.nv.reservedSmem.offset0,@object
	.size		.nv.reservedSmem.offset0,0x4
	.type		vprintf,@function
